//
// Generated by NVIDIA NVVM Compiler
//
// Compiler Build ID: CL-36424714
// Cuda compilation tools, release 13.0, V13.0.88
// Based on NVVM 20.0.0
//

.version 9.0
.target sm_100
.address_size 64

	// .globl	test

.visible .entry test(
	.param .u32 test_param_0,
	.param .u64 .ptr .align 1 test_param_1
)
{
	.reg .pred 	%p<2>;
	.reg .b32 	%r<6>;
	.reg .b64 	%rd<6>;

	ld.param.u32 	%r2, [test_param_0];
	ld.param.u64 	%rd1, [test_param_1];
	mov.u32 	%r3, %ctaid.x;
	mov.u32 	%r4, %ntid.x;
	mov.u32 	%r5, %tid.x;
	mad.lo.s32 	%r1, %r3, %r4, %r5;
	setp.ge.s32 	%p1, %r1, %r2;
	@%p1 bra 	$L__BB0_2;
	cvta.to.global.u64 	%rd2, %rd1;
	mul.wide.s32 	%rd3, %r1, 8;
	add.s64 	%rd4, %rd2, %rd3;
	mov.b64 	%rd5, 4607182418800017408;
	st.global.u64 	[%rd4], %rd5;
$L__BB0_2:
	ret;

}


// ===== COMPILED SASS (sm_100) =====

	.target	sm_100

	.elftype	@"ET_EXEC"


//--------------------- .note.nv.tkinfo           --------------------------
	.section	.note.nv.tkinfo,"",@"SHT_NOTE"
	.sectionflags	@"SHF_NOTE_NV_TKINFO"
	.tkinfo
        /*0018*/ 	.word	0x00000002
        /*0030*/ 	.string	""
        /*0030*/ 	.string	"ptxas"
        /*0030*/ 	.string	"Cuda compilation tools, release 13.0, V13.0.88"
        /*0030*/ 	.string	"Build cuda_13.0.r13.0/compiler.36424714_0"
        /*0030*/ 	.string	"-arch sm_100 -m 64 "



//--------------------- .note.nv.cuinfo           --------------------------
	.section	.note.nv.cuinfo,"",@"SHT_NOTE"
	.sectionflags	@"SHF_NOTE_NV_CUINFO"
        /*0018*/ 	.short	0x0002
        /*001a*/ 	.short	0x0064
        /*001c*/ 	.short	0x0082
	.zero		2


//--------------------- .nv.info                  --------------------------
	.section	.nv.info,"",@"SHT_CUDA_INFO"
	.align	4


	//----- nvinfo : EIATTR_REGCOUNT
	.align		4
        /*0000*/ 	.byte	0x04, 0x2f
        /*0002*/ 	.short	(.L_1 - .L_0)
	.align		4
.L_0:
        /*0004*/ 	.word	index@(test)
        /*0008*/ 	.word	0x0000000a


	//----- nvinfo : EIATTR_FRAME_SIZE
	.align		4
.L_1:
        /*000c*/ 	.byte	0x04, 0x11
        /*000e*/ 	.short	(.L_3 - .L_2)
	.align		4
.L_2:
        /*0010*/ 	.word	index@(test)
        /*0014*/ 	.word	0x00000000


	//----- nvinfo : EIATTR_MIN_STACK_SIZE
	.align		4
.L_3:
        /*0018*/ 	.byte	0x04, 0x12
        /*001a*/ 	.short	(.L_5 - .L_4)
	.align		4
.L_4:
        /*001c*/ 	.word	index@(test)
        /*0020*/ 	.word	0x00000000
.L_5:


//--------------------- .nv.compat                --------------------------
	.section	.nv.compat,"",@"SHT_CUDA_COMPAT_INFO"
	.align	4
        /*0000*/ 	.byte	0x02, 0x09, 0x00, 0x00, 0x02, 0x02, 0x01, 0x00, 0x02, 0x05, 0x05, 0x00, 0x03, 0x07, 0x01, 0x01
        /*0010*/ 	.byte	0x02, 0x03, 0x00, 0x00, 0x02, 0x06, 0x01, 0x00, 0x04, 0x0b, 0x08, 0x00, 0x09, 0x00, 0x00, 0x00
        /*0020*/ 	.byte	0x00, 0x00, 0x00, 0x00


//--------------------- .nv.info.test             --------------------------
	.section	.nv.info.test,"",@"SHT_CUDA_INFO"
	.sectionflags	@""
	.align	4


	//----- nvinfo : EIATTR_CUDA_API_VERSION
	.align		4
        /*0000*/ 	.byte	0x04, 0x37
        /*0002*/ 	.short	(.L_7 - .L_6)
.L_6:
        /*0004*/ 	.word	0x00000082


	//----- nvinfo : EIATTR_KPARAM_INFO
	.align		4
.L_7:
        /*0008*/ 	.byte	0x04, 0x17
        /*000a*/ 	.short	(.L_9 - .L_8)
.L_8:
        /*000c*/ 	.word	0x00000000
        /*0010*/ 	.short	0x0001
        /*0012*/ 	.short	0x0008
        /*0014*/ 	.byte	0x00, 0xf5, 0x21, 0x00


	//----- nvinfo : EIATTR_KPARAM_INFO
	.align		4
.L_9:
        /*0018*/ 	.byte	0x04, 0x17
        /*001a*/ 	.short	(.L_11 - .L_10)
.L_10:
        /*001c*/ 	.word	0x00000000
        /*0020*/ 	.short	0x0000
        /*0022*/ 	.short	0x0000
        /*0024*/ 	.byte	0x00, 0xf0, 0x11, 0x00


	//----- nvinfo : EIATTR_SPARSE_MMA_MASK
	.align		4
.L_11:
        /*0028*/ 	.byte	0x03, 0x50
        /*002a*/ 	.short	0x0000


	//----- nvinfo : EIATTR_MAXREG_COUNT
	.align		4
        /*002c*/ 	.byte	0x03, 0x1b
        /*002e*/ 	.short	0x00ff


	//----- nvinfo : EIATTR_MERCURY_ISA_VERSION
	.align		4
        /*0030*/ 	.byte	0x03, 0x5f
        /*0032*/ 	.short	0x0101


	//----- nvinfo : EIATTR_VRC_CTA_INIT_COUNT
	.align		4
        /*0034*/ 	.byte	0x02, 0x4a
	.zero		1
	.zero		1


	//----- nvinfo : EIATTR_EXIT_INSTR_OFFSETS
	.align		4
        /*0038*/ 	.byte	0x04, 0x1c
        /*003a*/ 	.short	(.L_13 - .L_12)


	//   ....[0]....
.L_12:
        /*003c*/ 	.word	0x00000070


	//   ....[1]....
        /*0040*/ 	.word	0x000000e0


	//----- nvinfo : EIATTR_CBANK_PARAM_SIZE
	.align		4
.L_13:
        /*0044*/ 	.byte	0x03, 0x19
        /*0046*/ 	.short	0x0010


	//----- nvinfo : EIATTR_PARAM_CBANK
	.align		4
        /*0048*/ 	.byte	0x04, 0x0a
        /*004a*/ 	.short	(.L_15 - .L_14)
	.align		4
.L_14:
        /*004c*/ 	.word	index@(.nv.constant0.test)
        /*0050*/ 	.short	0x0380
        /*0052*/ 	.short	0x0010


	//----- nvinfo : EIATTR_SW_WAR
	.align		4
.L_15:
        /*0054*/ 	.byte	0x04, 0x36
        /*0056*/ 	.short	(.L_17 - .L_16)
.L_16:
        /*0058*/ 	.word	0x00000008
.L_17:


//--------------------- .nv.callgraph             --------------------------
	.section	.nv.callgraph,"",@"SHT_CUDA_CALLGRAPH"
	.align	4
	.sectionentsize	8
	.align		4
        /*0000*/ 	.word	0x00000000
	.align		4
        /*0004*/ 	.word	0xffffffff
	.align		4
        /*0008*/ 	.word	0x00000000
	.align		4
        /*000c*/ 	.word	0xfffffffe
	.align		4
        /*0010*/ 	.word	0x00000000
	.align		4
        /*0014*/ 	.word	0xfffffffd
	.align		4
        /*0018*/ 	.word	0x00000000
	.align		4
        /*001c*/ 	.word	0xfffffffc


//--------------------- .text.test                --------------------------
	.section	.text.test,"ax",@progbits
	.align	128
        .global         test
        .type           test,@function
        .size           test,(.L_x_1 - test)
        .other          test,@"STO_CUDA_ENTRY STV_DEFAULT"
test:
.text.test:
[----:B------:R-:W-:Y:S01]  /*0000*/  LDC R1, c[0x0][0x37c] ;  /* 0x0000df00ff017b82 */ /* 0x000fe20000000800 */
[----:B------:R-:W0:Y:S07]  /*0010*/  S2R R0, SR_TID.X ;  /* 0x0000000000007919 */ /* 0x000e2e0000002100 */
[----:B------:R-:W0:Y:S01]  /*0020*/  S2UR UR4, SR_CTAID.X ;  /* 0x00000000000479c3 */ /* 0x000e220000002500 */
[----:B------:R-:W1:Y:S07]  /*0030*/  LDCU UR5, c[0x0][0x380] ;  /* 0x00007000ff0577ac */ /* 0x000e6e0008000800 */
[----:B------:R-:W0:Y:S02]  /*0040*/  LDC R7, c[0x0][0x360] ;  /* 0x0000d800ff077b82 */ /* 0x000e240000000800 */
[----:B0-----:R-:W-:-:S05]  /*0050*/  IMAD R7, R7, UR4, R0 ;  /* 0x0000000407077c24 */ /* 0x001fca000f8e0200 */
[----:B-1----:R-:W-:-:S13]  /*0060*/  ISETP.GE.AND P0, PT, R7, UR5, PT ;  /* 0x0000000507007c0c */ /* 0x002fda000bf06270 */
[----:B------:R-:W-:Y:S05]  /*0070*/  @P0 EXIT ;  /* 0x000000000000094d */ /* 0x000fea0003800000 */
[----:B------:R-:W0:Y:S01]  /*0080*/  LDC.64 R2, c[0x0][0x388] ;  /* 0x0000e200ff027b82 */ /* 0x000e220000000a00 */
[----:B------:R-:W1:Y:S01]  /*0090*/  LDCU.64 UR4, c[0x0][0x358] ;  /* 0x00006b00ff0477ac */ /* 0x000e620008000a00 */
[----:B------:R-:W-:Y:S01]  /*00a0*/  HFMA2 R4, -RZ, RZ, 0, 0 ;  /* 0x00000000ff047431 */ /* 0x000fe200000001ff */
[----:B------:R-:W-:Y:S01]  /*00b0*/  MOV R5, 0x3ff00000 ;  /* 0x3ff0000000057802 */ /* 0x000fe20000000f00 */
[----:B0-----:R-:W-:-:S05]  /*00c0*/  IMAD.WIDE R2, R7, 0x8, R2 ;  /* 0x0000000807027825 */ /* 0x001fca00078e0202 */
[----:B-1----:R-:W-:Y:S01]  /*00d0*/  STG.E.64 desc[UR4][R2.64], R4 ;  /* 0x0000000402007986 */ /* 0x002fe2000c101b04 */
[----:B------:R-:W-:Y:S05]  /*00e0*/  EXIT ;  /* 0x000000000000794d */ /* 0x000fea0003800000 */
.L_x_0:
[----:B------:R-:W-:-:S00]  /*00f0*/  BRA `(.L_x_0) ;  /* 0xfffffffc00fc7947 */ /* 0x000fc0000383ffff */
[----:B------:R-:W-:-:S00]  /*0100*/  NOP ;  /* 0x0000000000007918 */ /* 0x000fc00000000000 */
[----:B------:R-:W-:-:S00]  /*0110*/  NOP ;  /* 0x0000000000007918 */ /* 0x000fc00000000000 */
[----:B------:R-:W-:-:S00]  /*0120*/  NOP ;  /* 0x0000000000007918 */ /* 0x000fc00000000000 */
[----:B------:R-:W-:-:S00]  /*0130*/  NOP ;  /* 0x0000000000007918 */ /* 0x000fc00000000000 */
[----:B------:R-:W-:-:S00]  /*0140*/  NOP ;  /* 0x0000000000007918 */ /* 0x000fc00000000000 */
[----:B------:R-:W-:-:S00]  /*0150*/  NOP ;  /* 0x0000000000007918 */ /* 0x000fc00000000000 */
[----:B------:R-:W-:-:S00]  /*0160*/  NOP ;  /* 0x0000000000007918 */ /* 0x000fc00000000000 */
[----:B------:R-:W-:-:S00]  /*0170*/  NOP ;  /* 0x0000000000007918 */ /* 0x000fc00000000000 */
.L_x_1:


//--------------------- .nv.shared.reserved.0     --------------------------
	.section	.nv.shared.reserved.0,"aw",@nobits
	.weak		__nv_reservedSMEM_offset_0_alias
	.size		__nv_reservedSMEM_offset_0_alias, 0, 64
	.other		__nv_reservedSMEM_offset_0_alias,@"STO_CUDA_RESERVED_SHARED STV_DEFAULT"
__nv_reservedSMEM_offset_0_alias:
	.zero		0
	.zero		64


//--------------------- .nv.constant0.test        --------------------------
	.section	.nv.constant0.test,"a",@progbits
	.sectionflags	@""
	.align	4
.nv.constant0.test:
	.zero		912


//--------------------- SYMBOLS --------------------------

	.type		.nv.reservedSmem.offset0,@object
	.size		.nv.reservedSmem.offset0,0x4
